	.headerflags	@"EF_CUDA_TEXMODE_UNIFIED EF_CUDA_64BIT_ADDRESS EF_CUDA_ACCELERATORS EF_CUDA_SM90 EF_CUDA_VIRTUAL_SM(EF_CUDA_SM90)"
	.elftype	@"ET_EXEC"


//--------------------- .nv.info                  --------------------------
	.section	.nv.info,"",@"SHT_CUDA_INFO"
	.align	4


	//----- nvinfo : EIATTR_REGCOUNT
	.align		4
        /*0000*/ 	.byte	0x04, 0x2f
        /*0002*/ 	.short	(.L_1 - .L_0)
	.align		4
.L_0:
        /*0004*/ 	.word	index@(triton_poi_fused__unsafe_index_add_max_pool2d_with_indices_mul_sub_15)
        /*0008*/ 	.word	0x00000028


	//----- nvinfo : EIATTR_MIN_STACK_SIZE
	.align		4
.L_1:
        /*000c*/ 	.byte	0x04, 0x12
        /*000e*/ 	.short	(.L_3 - .L_2)
	.align		4
.L_2:
        /*0010*/ 	.word	index@(triton_poi_fused__unsafe_index_add_max_pool2d_with_indices_mul_sub_15)
        /*0014*/ 	.word	0x00000000


	//----- nvinfo : EIATTR_FRAME_SIZE
	.align		4
.L_3:
        /*0018*/ 	.byte	0x04, 0x11
        /*001a*/ 	.short	(.L_5 - .L_4)
	.align		4
.L_4:
        /*001c*/ 	.word	index@(triton_poi_fused__unsafe_index_add_max_pool2d_with_indices_mul_sub_15)
        /*0020*/ 	.word	0x00000000


	//----- nvinfo : EIATTR_MIN_STACK_SIZE
	.align		4
.L_5:
        /*0024*/ 	.byte	0x04, 0x12
        /*0026*/ 	.short	(.L_7 - .L_6)
	.align		4
.L_6:
        /*0028*/ 	.word	index@(triton_poi_fused__unsafe_index_add_max_pool2d_with_indices_mul_sub_15)
        /*002c*/ 	.word	0x00000000
.L_7:


//--------------------- .nv.info.triton_poi_fused__unsafe_index_add_max_pool2d_with_indices_mul_sub_15 --------------------------
	.section	.nv.info.triton_poi_fused__unsafe_index_add_max_pool2d_with_indices_mul_sub_15,"",@"SHT_CUDA_INFO"
	.sectionflags	@""
	.align	4


	//----- nvinfo : EIATTR_CUDA_API_VERSION
	.align		4
        /*0000*/ 	.byte	0x04, 0x37
        /*0002*/ 	.short	(.L_9 - .L_8)
.L_8:
        /*0004*/ 	.word	0x0000007c


	//----- nvinfo : EIATTR_KPARAM_INFO
	.align		4
.L_9:
        /*0008*/ 	.byte	0x04, 0x17
        /*000a*/ 	.short	(.L_11 - .L_10)
.L_10:
        /*000c*/ 	.word	0x00000000
        /*0010*/ 	.short	0x0008
        /*0012*/ 	.short	0x0040
        /*0014*/ 	.byte	0x00, 0xf0, 0x11, 0x00


	//----- nvinfo : EIATTR_KPARAM_INFO
	.align		4
.L_11:
        /*0018*/ 	.byte	0x04, 0x17
        /*001a*/ 	.short	(.L_13 - .L_12)
.L_12:
        /*001c*/ 	.word	0x00000000
        /*0020*/ 	.short	0x0007
        /*0022*/ 	.short	0x0038
        /*0024*/ 	.byte	0x00, 0xf4, 0x21, 0x00


	//----- nvinfo : EIATTR_KPARAM_INFO
	.align		4
.L_13:
        /*0028*/ 	.byte	0x04, 0x17
        /*002a*/ 	.short	(.L_15 - .L_14)
.L_14:
        /*002c*/ 	.word	0x00000000
        /*0030*/ 	.short	0x0006
        /*0032*/ 	.short	0x0030
        /*0034*/ 	.byte	0x00, 0xf4, 0x21, 0x00


	//----- nvinfo : EIATTR_KPARAM_INFO
	.align		4
.L_15:
        /*0038*/ 	.byte	0x04, 0x17
        /*003a*/ 	.short	(.L_17 - .L_16)
.L_16:
        /*003c*/ 	.word	0x00000000
        /*0040*/ 	.short	0x0005
        /*0042*/ 	.short	0x0028
        /*0044*/ 	.byte	0x00, 0xf4, 0x21, 0x00


	//----- nvinfo : EIATTR_KPARAM_INFO
	.align		4
.L_17:
        /*0048*/ 	.byte	0x04, 0x17
        /*004a*/ 	.short	(.L_19 - .L_18)
.L_18:
        /*004c*/ 	.word	0x00000000
        /*0050*/ 	.short	0x0004
        /*0052*/ 	.short	0x0020
        /*0054*/ 	.byte	0x00, 0xf4, 0x21, 0x00


	//----- nvinfo : EIATTR_KPARAM_INFO
	.align		4
.L_19:
        /*0058*/ 	.byte	0x04, 0x17
        /*005a*/ 	.short	(.L_21 - .L_20)
.L_20:
        /*005c*/ 	.word	0x00000000
        /*0060*/ 	.short	0x0003
        /*0062*/ 	.short	0x0018
        /*0064*/ 	.byte	0x00, 0xf4, 0x21, 0x00


	//----- nvinfo : EIATTR_KPARAM_INFO
	.align		4
.L_21:
        /*0068*/ 	.byte	0x04, 0x17
        /*006a*/ 	.short	(.L_23 - .L_22)
.L_22:
        /*006c*/ 	.word	0x00000000
        /*0070*/ 	.short	0x0002
        /*0072*/ 	.short	0x0010
        /*0074*/ 	.byte	0x00, 0xf4, 0x21, 0x00


	//----- nvinfo : EIATTR_KPARAM_INFO
	.align		4
.L_23:
        /*0078*/ 	.byte	0x04, 0x17
        /*007a*/ 	.short	(.L_25 - .L_24)
.L_24:
        /*007c*/ 	.word	0x00000000
        /*0080*/ 	.short	0x0001
        /*0082*/ 	.short	0x0008
        /*0084*/ 	.byte	0x00, 0xf4, 0x21, 0x00


	//----- nvinfo : EIATTR_KPARAM_INFO
	.align		4
.L_25:
        /*0088*/ 	.byte	0x04, 0x17
        /*008a*/ 	.short	(.L_27 - .L_26)
.L_26:
        /*008c*/ 	.word	0x00000000
        /*0090*/ 	.short	0x0000
        /*0092*/ 	.short	0x0000
        /*0094*/ 	.byte	0x00, 0xf4, 0x21, 0x00


	//----- nvinfo : EIATTR_SPARSE_MMA_MASK
	.align		4
.L_27:
        /*0098*/ 	.byte	0x03, 0x50
        /*009a*/ 	.short	0x0000


	//----- nvinfo : EIATTR_MAXREG_COUNT
	.align		4
        /*009c*/ 	.byte	0x03, 0x1b
        /*009e*/ 	.short	0x00ff


	//----- nvinfo : EIATTR_EXIT_INSTR_OFFSETS
	.align		4
        /*00a0*/ 	.byte	0x04, 0x1c
        /*00a2*/ 	.short	(.L_29 - .L_28)


	//   ....[0]....
.L_28:
        /*00a4*/ 	.word	0x00000ba0


	//----- nvinfo : EIATTR_REQNTID
	.align		4
.L_29:
        /*00a8*/ 	.byte	0x04, 0x10
        /*00aa*/ 	.short	(.L_31 - .L_30)
.L_30:
        /*00ac*/ 	.word	0x00000080
        /*00b0*/ 	.word	0x00000001
        /*00b4*/ 	.word	0x00000001


	//----- nvinfo : EIATTR_CBANK_PARAM_SIZE
	.align		4
.L_31:
        /*00b8*/ 	.byte	0x03, 0x19
        /*00ba*/ 	.short	0x0044


	//----- nvinfo : EIATTR_PARAM_CBANK
	.align		4
        /*00bc*/ 	.byte	0x04, 0x0a
        /*00be*/ 	.short	(.L_33 - .L_32)
	.align		4
.L_32:
        /*00c0*/ 	.word	index@(.nv.constant0.triton_poi_fused__unsafe_index_add_max_pool2d_with_indices_mul_sub_15)
        /*00c4*/ 	.short	0x0210
        /*00c6*/ 	.short	0x0044


	//----- nvinfo : EIATTR_SW_WAR
	.align		4
.L_33:
        /*00c8*/ 	.byte	0x04, 0x36
        /*00ca*/ 	.short	(.L_35 - .L_34)
.L_34:
        /*00cc*/ 	.word	0x00000008
.L_35:


//--------------------- .nv.callgraph             --------------------------
	.section	.nv.callgraph,"",@"SHT_CUDA_CALLGRAPH"
	.align	4
	.sectionentsize	8
	.align		4
        /*0000*/ 	.word	0x00000000
	.align		4
        /*0004*/ 	.word	0xffffffff
	.align		4
        /*0008*/ 	.word	0x00000000
	.align		4
        /*000c*/ 	.word	0xfffffffe
	.align		4
        /*0010*/ 	.word	0x00000000
	.align		4
        /*0014*/ 	.word	0xfffffffd
	.align		4
        /*0018*/ 	.word	0x00000000
	.align		4
        /*001c*/ 	.word	0xfffffffc


//--------------------- .text.triton_poi_fused__unsafe_index_add_max_pool2d_with_indices_mul_sub_15 --------------------------
	.section	.text.triton_poi_fused__unsafe_index_add_max_pool2d_with_indices_mul_sub_15,"ax",@progbits
	.align	128
        .global         triton_poi_fused__unsafe_index_add_max_pool2d_with_indices_mul_sub_15
        .type           triton_poi_fused__unsafe_index_add_max_pool2d_with_indices_mul_sub_15,@function
        .size           triton_poi_fused__unsafe_index_add_max_pool2d_with_indices_mul_sub_15,(.L_x_1 - triton_poi_fused__unsafe_index_add_max_pool2d_with_indices_mul_sub_15)
        .other          triton_poi_fused__unsafe_index_add_max_pool2d_with_indices_mul_sub_15,@"STO_CUDA_ENTRY STV_DEFAULT"
triton_poi_fused__unsafe_index_add_max_pool2d_with_indices_mul_sub_15:
.text.triton_poi_fused__unsafe_index_add_max_pool2d_with_indices_mul_sub_15:
[----:B------:R-:W-:Y:S01]  /*0000*/  LDC R1, c[0x0][0x28] ;  /* 0x00000a00ff017b82 */ /* 0x000fe20000000800 */
[----:B------:R-:W1:Y:S07]  /*0010*/  S2R R3, SR_TID.X ;  /* 0x0000000000037919 */ /* 0x000e6e0000002100 */
[----:B------:R-:W2:Y:S01]  /*0020*/  LDC.64 R6, c[0x0][0x228] ;  /* 0x00008a00ff067b82 */ /* 0x000ea20000000a00 */
[----:B------:R-:W-:Y:S01]  /*0030*/  ULDC.64 UR4, c[0x0][0x208] ;  /* 0x0000820000047ab9 */ /* 0x000fe20000000a00 */
[----:B------:R-:W-:Y:S01]  /*0040*/  ULDC.64 UR6, c[0x0][0x230] ;  /* 0x00008c0000067ab9 */ /* 0x000fe20000000a00 */
[----:B------:R-:W3:Y:S05]  /*0050*/  S2R R0, SR_CTAID.X ;  /* 0x0000000000007919 */ /* 0x000eea0000002500 */
[----:B------:R-:W4:Y:S01]  /*0060*/  LDC.64 R20, c[0x0][0x240] ;  /* 0x00009000ff147b82 */ /* 0x000f220000000a00 */
[----:B-1----:R-:W-:-:S05]  /*0070*/  LOP3.LUT R3, R3, 0x7f, RZ, 0xc0, !PT ;  /* 0x0000007f03037812 */ /* 0x002fca00078ec0ff */
[----:B---3--:R-:W-:Y:S02]  /*0080*/  IMAD R4, R0, 0x80, R3 ;  /* 0x0000008000047824 */ /* 0x008fe400078e0203 */
[----:B------:R-:W1:Y:S03]  /*0090*/  LDC.64 R2, c[0x0][0x220] ;  /* 0x00008800ff027b82 */ /* 0x000e660000000a00 */
[----:B------:R-:W-:-:S04]  /*00a0*/  SHF.R.S32.HI R5, RZ, 0x1f, R4 ;  /* 0x0000001fff057819 */ /* 0x000fc80000011404 */
[----:B------:R-:W-:-:S04]  /*00b0*/  LEA.HI R5, R5, R4, RZ, 0x4 ;  /* 0x0000000405057211 */ /* 0x000fc800078f20ff */
[----:B------:R-:W-:Y:S02]  /*00c0*/  LOP3.LUT R9, R5, 0xfffffff0, RZ, 0xc0, !PT ;  /* 0xfffffff005097812 */ /* 0x000fe400078ec0ff */
[----:B------:R-:W-:-:S03]  /*00d0*/  SHF.R.S32.HI R5, RZ, 0x4, R5 ;  /* 0x00000004ff057819 */ /* 0x000fc60000011405 */
[----:B------:R-:W-:Y:S01]  /*00e0*/  IMAD.IADD R22, R4, 0x1, -R9 ;  /* 0x0000000104167824 */ /* 0x000fe200078e0a09 */
[----:B------:R-:W-:-:S03]  /*00f0*/  LEA.HI R8, R5, R5, RZ, 0x4 ;  /* 0x0000000505087211 */ /* 0x000fc600078f20ff */
[----:B--2---:R-:W-:Y:S01]  /*0100*/  IMAD.WIDE R6, R22, 0x8, R6 ;  /* 0x0000000816067825 */ /* 0x004fe200078e0206 */
[----:B------:R-:W-:-:S05]  /*0110*/  LOP3.LUT R8, R8, 0xfffffff0, RZ, 0xc0, !PT ;  /* 0xfffffff008087812 */ /* 0x000fca00078ec0ff */
[----:B------:R-:W2:Y:S01]  /*0120*/  LDG.E.EL.64 R6, desc[UR4][R6.64] ;  /* 0x0000000406067981 */ /* 0x000ea2000c2e1b00 */
[----:B------:R-:W-:Y:S02]  /*0130*/  IMAD.IADD R5, R5, 0x1, -R8 ;  /* 0x0000000105057824 */ /* 0x000fe400078e0a08 */
[----:B------:R-:W3:Y:S02]  /*0140*/  LDC.64 R8, c[0x0][0x238] ;  /* 0x00008e00ff087b82 */ /* 0x000ee40000000a00 */
[----:B-1----:R-:W-:-:S06]  /*0150*/  IMAD.WIDE R2, R5, 0x8, R2 ;  /* 0x0000000805027825 */ /* 0x002fcc00078e0202 */
[----:B------:R-:W5:Y:S01]  /*0160*/  LDG.E.EL.64 R2, desc[UR4][R2.64] ;  /* 0x0000000402027981 */ /* 0x000f62000c2e1b00 */
[----:B---3--:R-:W-:-:S06]  /*0170*/  IMAD.WIDE R8, R5, 0x8, R8 ;  /* 0x0000000805087825 */ /* 0x008fcc00078e0208 */
[----:B------:R-:W3:Y:S01]  /*0180*/  LDG.E.EL.64 R8, desc[UR4][R8.64] ;  /* 0x0000000408087981 */ /* 0x000ee2000c2e1b00 */
[----:B----4-:R-:W-:-:S06]  /*0190*/  IMAD.WIDE R20, R22, 0x8, R20 ;  /* 0x0000000816147825 */ /* 0x010fcc00078e0214 */
[----:B------:R-:W4:Y:S01]  /*01a0*/  LDG.E.EL.64 R20, desc[UR4][R20.64] ;  /* 0x0000000414147981 */ /* 0x000f22000c2e1b00 */
[----:B------:R-:W-:-:S04]  /*01b0*/  SHF.R.S32.HI R5, RZ, 0x18, R0 ;  /* 0x00000018ff057819 */ /* 0x000fc80000011400 */
[----:B------:R-:W-:-:S04]  /*01c0*/  SGXT R5, R5, 0x1 ;  /* 0x000000010505781a */ /* 0x000fc80000000200 */
[----:B------:R-:W-:-:S04]  /*01d0*/  LEA.HI R0, R5, R4, RZ, 0x8 ;  /* 0x0000000405007211 */ /* 0x000fc800078f40ff */
[----:B------:R-:W-:Y:S02]  /*01e0*/  SHF.R.S32.HI R0, RZ, 0x8, R0 ;  /* 0x00000008ff007819 */ /* 0x000fe40000011400 */
[----:B------:R-:W-:-:S05]  /*01f0*/  LEA.HI R5, R5, R4, RZ, 0xc ;  /* 0x0000000405057211 */ /* 0x000fca00078f60ff */
[----:B------:R-:W-:Y:S01]  /*0200*/  IMAD.SHL.U32 R5, R5, 0x4, RZ ;  /* 0x0000000405057824 */ /* 0x000fe200078e00ff */
[----:B--2---:R-:W-:-:S04]  /*0210*/  SHF.R.U32.HI R11, RZ, 0x1b, R7 ;  /* 0x0000001bff0b7819 */ /* 0x004fc80000011607 */
[----:B------:R-:W-:-:S04]  /*0220*/  LOP3.LUT R11, R11, 0x10, RZ, 0xc0, !PT ;  /* 0x000000100b0b7812 */ /* 0x000fc800078ec0ff */
[----:B------:R-:W-:Y:S02]  /*0230*/  IADD3 R10, P0, R6, R11, RZ ;  /* 0x0000000b060a7210 */ /* 0x000fe40007f1e0ff */
[----:B------:R-:W-:Y:S02]  /*0240*/  LEA.HI R6, R0, R0, RZ, 0x4 ;  /* 0x0000000000067211 */ /* 0x000fe400078f20ff */
[----:B-----5:R-:W-:Y:S01]  /*0250*/  SHF.R.U32.HI R11, RZ, 0x1b, R3 ;  /* 0x0000001bff0b7819 */ /* 0x020fe20000011603 */
[----:B------:R-:W-:Y:S01]  /*0260*/  IMAD.X R7, RZ, RZ, R7, P0 ;  /* 0x000000ffff077224 */ /* 0x000fe200000e0607 */
[----:B------:R-:W-:Y:S02]  /*0270*/  LEA R16, P0, R10, UR6, 0x7 ;  /* 0x000000060a107c11 */ /* 0x000fe4000f8038ff */
[----:B------:R-:W-:Y:S02]  /*0280*/  LOP3.LUT R11, R11, 0x10, RZ, 0xc0, !PT ;  /* 0x000000100b0b7812 */ /* 0x000fe400078ec0ff */
[----:B------:R-:W-:-:S02]  /*0290*/  LOP3.LUT R19, R6, 0xfffffff0, RZ, 0xc0, !PT ;  /* 0xfffffff006137812 */ /* 0x000fc400078ec0ff */
[----:B------:R-:W-:Y:S02]  /*02a0*/  LEA.HI.X R17, R10, UR7, R7, 0x7, P0 ;  /* 0x000000070a117c11 */ /* 0x000fe400080f3c07 */
[----:B------:R-:W-:Y:S01]  /*02b0*/  IADD3 R2, P0, R2, R11, RZ ;  /* 0x0000000b02027210 */ /* 0x000fe20007f1e0ff */
[----:B------:R-:W-:-:S04]  /*02c0*/  IMAD.IADD R19, R0, 0x1, -R19 ;  /* 0x0000000100137824 */ /* 0x000fc800078e0a13 */
[----:B------:R-:W-:Y:S02]  /*02d0*/  IMAD.X R3, RZ, RZ, R3, P0 ;  /* 0x000000ffff037224 */ /* 0x000fe400000e0603 */
[----:B------:R-:W-:-:S04]  /*02e0*/  IMAD.WIDE R30, R19, 0x4, R16 ;  /* 0x00000004131e7825 */ /* 0x000fc800078e0210 */
[C---:B------:R-:W-:Y:S02]  /*02f0*/  IMAD.SHL.U32 R6, R2.reuse, 0x1000, RZ ;  /* 0x0000100002067824 */ /* 0x040fe400078e00ff */
[----:B------:R-:W-:Y:S01]  /*0300*/  VIADD R10, R19, 0x10 ;  /* 0x00000010130a7836 */ /* 0x000fe20000000000 */
[----:B------:R-:W-:Y:S02]  /*0310*/  SHF.L.U64.HI R0, R2, 0xc, R3 ;  /* 0x0000000c02007819 */ /* 0x000fe40000010203 */
[----:B------:R-:W-:Y:S01]  /*0320*/  IADD3 R2, P0, R30, R6, RZ ;  /* 0x000000061e027210 */ /* 0x000fe20007f1e0ff */
[----:B------:R-:W-:-:S04]  /*0330*/  IMAD.WIDE.U32 R12, R10, 0x4, R16 ;  /* 0x000000040a0c7825 */ /* 0x000fc800078e0010 */
[C---:B------:R-:W-:Y:S02]  /*0340*/  VIADD R29, R19.reuse, 0x200 ;  /* 0x00000200131d7836 */ /* 0x040fe40000000000 */
[----:B------:R-:W-:Y:S02]  /*0350*/  VIADD R27, R19, 0x210 ;  /* 0x00000210131b7836 */ /* 0x000fe40000000000 */
[----:B------:R-:W-:Y:S01]  /*0360*/  IMAD.X R3, R31, 0x1, R0, P0 ;  /* 0x000000011f037824 */ /* 0x000fe200000e0600 */
[----:B------:R-:W-:Y:S01]  /*0370*/  IADD3 R36, P0, R12, R6, RZ ;  /* 0x000000060c247210 */ /* 0x000fe20007f1e0ff */
[----:B------:R-:W-:-:S04]  /*0380*/  IMAD.WIDE.U32 R14, R29, 0x4, R16 ;  /* 0x000000041d0e7825 */ /* 0x000fc800078e0010 */
[----:B------:R-:W-:-:S04]  /*0390*/  IMAD.WIDE.U32 R16, R27, 0x4, R16 ;  /* 0x000000041b107825 */ /* 0x000fc800078e0010 */
[----:B------:R-:W-:Y:S01]  /*03a0*/  IMAD.X R37, R13, 0x1, R0, P0 ;  /* 0x000000010d257824 */ /* 0x000fe200000e0600 */
[----:B------:R-:W-:Y:S02]  /*03b0*/  IADD3 R24, P0, R16, R6, RZ ;  /* 0x0000000610187210 */ /* 0x000fe40007f1e0ff */
[----:B------:R-:W-:-:S03]  /*03c0*/  LOP3.LUT R7, R5, 0xffffc000, RZ, 0xc0, !PT ;  /* 0xffffc00005077812 */ /* 0x000fc600078ec0ff */
[----:B------:R-:W-:Y:S02]  /*03d0*/  IMAD.X R25, R17, 0x1, R0, P0 ;  /* 0x0000000111197824 */ /* 0x000fe400000e0600 */
[----:B------:R-:W-:Y:S01]  /*03e0*/  IMAD.WIDE R32, R7, 0x4, R24 ;  /* 0x0000000407207825 */ /* 0x000fe200078e0218 */
[----:B---3--:R-:W-:Y:S02]  /*03f0*/  SHF.R.U32.HI R25, RZ, 0x1b, R9 ;  /* 0x0000001bff197819 */ /* 0x008fe40000011609 */
[----:B------:R-:W-:Y:S02]  /*0400*/  IADD3 R34, P1, R14, R6, RZ ;  /* 0x000000060e227210 */ /* 0x000fe40007f3e0ff */
[----:B------:R-:W-:-:S03]  /*0410*/  LOP3.LUT R25, R25, 0x10, RZ, 0xc0, !PT ;  /* 0x0000001019197812 */ /* 0x000fc600078ec0ff */
[----:B------:R-:W-:Y:S01]  /*0420*/  IMAD.X R35, R15, 0x1, R0, P1 ;  /* 0x000000010f237824 */ /* 0x000fe200008e0600 */
[----:B------:R-:W-:Y:S01]  /*0430*/  IADD3 R25, P0, R8, R25, RZ ;  /* 0x0000001908197210 */ /* 0x000fe20007f1e0ff */
[----:B------:R-:W-:-:S04]  /*0440*/  IMAD.WIDE R2, R7, 0x4, R2 ;  /* 0x0000000407027825 */ /* 0x000fc800078e0202 */
[----:B------:R-:W-:Y:S01]  /*0450*/  IMAD.WIDE R34, R7, 0x4, R34 ;  /* 0x0000000407227825 */ /* 0x000fe200078e0222 */
[----:B------:R-:W2:Y:S03]  /*0460*/  LDG.E.EL R5, desc[UR4][R2.64] ;  /* 0x0000000402057981 */ /* 0x000ea6000c2e1900 */
[----:B------:R-:W-:Y:S02]  /*0470*/  IMAD.X R18, RZ, RZ, R9, P0 ;  /* 0x000000ffff127224 */ /* 0x000fe400000e0609 */
[C---:B------:R-:W-:Y:S01]  /*0480*/  IMAD.SHL.U32 R8, R25.reuse, 0x1000, RZ ;  /* 0x0000100019087824 */ /* 0x040fe200078e00ff */
[----:B----4-:R-:W-:Y:S02]  /*0490*/  SHF.R.U32.HI R9, RZ, 0x1b, R21 ;  /* 0x0000001bff097819 */ /* 0x010fe40000011615 */
[----:B------:R-:W-:Y:S01]  /*04a0*/  SHF.L.U64.HI R25, R25, 0xc, R18 ;  /* 0x0000000c19197819 */ /* 0x000fe20000010212 */
[----:B------:R1:W3:Y:S01]  /*04b0*/  LDG.E.EL R2, desc[UR4][R34.64] ;  /* 0x0000000422027981 */ /* 0x0002e2000c2e1900 */
[----:B------:R-:W-:-:S03]  /*04c0*/  LOP3.LUT R9, R9, 0x10, RZ, 0xc0, !PT ;  /* 0x0000001009097812 */ /* 0x000fc600078ec0ff */
[----:B------:R4:W5:Y:S01]  /*04d0*/  LDG.E.EL R3, desc[UR4][R32.64] ;  /* 0x0000000420037981 */ /* 0x000962000c2e1900 */
[----:B-1----:R-:W-:-:S05]  /*04e0*/  IADD3 R34, P0, R30, R8, RZ ;  /* 0x000000081e227210 */ /* 0x002fca0007f1e0ff */
[----:B------:R-:W-:Y:S01]  /*04f0*/  IMAD.X R35, R31, 0x1, R25, P0 ;  /* 0x000000011f237824 */ /* 0x000fe200000e0619 */
[----:B------:R-:W-:-:S05]  /*0500*/  IADD3 R9, P0, R20, R9, RZ ;  /* 0x0000000914097210 */ /* 0x000fca0007f1e0ff */
[----:B------:R-:W-:Y:S01]  /*0510*/  IMAD.X R20, RZ, RZ, R21, P0 ;  /* 0x000000ffff147224 */ /* 0x000fe200000e0615 */
[----:B----4-:R-:W-:Y:S02]  /*0520*/  IADD3 R32, P0, R12, R8, RZ ;  /* 0x000000080c207210 */ /* 0x010fe40007f1e0ff */
[----:B------:R-:W-:-:S03]  /*0530*/  LEA R12, P1, R9, UR6, 0x7 ;  /* 0x00000006090c7c11 */ /* 0x000fc6000f8238ff */
[----:B------:R-:W-:Y:S01]  /*0540*/  IMAD.X R33, R13, 0x1, R25, P0 ;  /* 0x000000010d217824 */ /* 0x000fe200000e0619 */
[----:B------:R-:W-:Y:S02]  /*0550*/  LEA.HI.X R13, R9, UR7, R20, 0x7, P1 ;  /* 0x00000007090d7c11 */ /* 0x000fe400088f3c14 */
[----:B------:R-:W-:Y:S01]  /*0560*/  IADD3 R30, P0, R14, R8, RZ ;  /* 0x000000080e1e7210 */ /* 0x000fe20007f1e0ff */
[----:B------:R-:W-:-:S04]  /*0570*/  IMAD.WIDE R18, R19, 0x4, R12 ;  /* 0x0000000413127825 */ /* 0x000fc800078e020c */
[----:B------:R-:W-:Y:S01]  /*0580*/  IMAD.X R31, R15, 0x1, R25, P0 ;  /* 0x000000010f1f7824 */ /* 0x000fe200000e0619 */
[----:B------:R-:W-:Y:S02]  /*0590*/  IADD3 R14, P0, R18, R8, RZ ;  /* 0x00000008120e7210 */ /* 0x000fe40007f1e0ff */
[----:B------:R-:W-:-:S03]  /*05a0*/  IADD3 R18, P1, R18, R6, RZ ;  /* 0x0000000612127210 */ /* 0x000fc60007f3e0ff */
[C---:B------:R-:W-:Y:S02]  /*05b0*/  IMAD.X R15, R19.reuse, 0x1, R25, P0 ;  /* 0x00000001130f7824 */ /* 0x040fe400000e0619 */
[----:B------:R-:W-:Y:S02]  /*05c0*/  IMAD.X R19, R19, 0x1, R0, P1 ;  /* 0x0000000113137824 */ /* 0x000fe400008e0600 */
[----:B------:R-:W-:Y:S01]  /*05d0*/  IMAD.WIDE R14, R7, 0x4, R14 ;  /* 0x00000004070e7825 */ /* 0x000fe200078e020e */
[----:B------:R-:W-:-:S03]  /*05e0*/  IADD3 R16, P0, R16, R8, RZ ;  /* 0x0000000810107210 */ /* 0x000fc60007f1e0ff */
[----:B------:R-:W-:Y:S01]  /*05f0*/  IMAD.WIDE R18, R7, 0x4, R18 ;  /* 0x0000000407127825 */ /* 0x000fe200078e0212 */
[----:B------:R1:W4:Y:S03]  /*0600*/  LDG.E.EL R21, desc[UR4][R14.64] ;  /* 0x000000040e157981 */ /* 0x000326000c2e1900 */
[----:B------:R-:W-:Y:S02]  /*0610*/  IMAD.X R17, R17, 0x1, R25, P0 ;  /* 0x0000000111117824 */ /* 0x000fe400000e0619 */
[--C-:B-1----:R-:W-:Y:S02]  /*0620*/  IMAD.WIDE.U32 R14, R10, 0x4, R12.reuse ;  /* 0x000000040a0e7825 */ /* 0x102fe400078e000c */
[----:B------:R1:W2:Y:S02]  /*0630*/  LDG.E.EL R10, desc[UR4][R18.64] ;  /* 0x00000004120a7981 */ /* 0x0002a4000c2e1900 */
[----:B------:R-:W-:Y:S01]  /*0640*/  IMAD.WIDE.U32 R28, R29, 0x4, R12 ;  /* 0x000000041d1c7825 */ /* 0x000fe200078e000c */
[----:B-1----:R-:W-:-:S02]  /*0650*/  IADD3 R18, P1, R14, R8, RZ ;  /* 0x000000080e127210 */ /* 0x002fc40007f3e0ff */
[----:B------:R-:W-:Y:S01]  /*0660*/  IADD3 R14, P0, R14, R6, RZ ;  /* 0x000000060e0e7210 */ /* 0x000fe20007f1e0ff */
[----:B------:R-:W-:-:S04]  /*0670*/  IMAD.WIDE R36, R7, 0x4, R36 ;  /* 0x0000000407247825 */ /* 0x000fc800078e0224 */
[C---:B------:R-:W-:Y:S01]  /*0680*/  IMAD.X R19, R15.reuse, 0x1, R25, P1 ;  /* 0x000000010f137824 */ /* 0x040fe200008e0619 */
[----:B------:R-:W2:Y:S01]  /*0690*/  LDG.E.EL R11, desc[UR4][R36.64] ;  /* 0x00000004240b7981 */ /* 0x000ea2000c2e1900 */
[----:B------:R-:W-:Y:S01]  /*06a0*/  IMAD.X R15, R15, 0x1, R0, P0 ;  /* 0x000000010f0f7824 */ /* 0x000fe200000e0600 */
[----:B------:R-:W-:Y:S01]  /*06b0*/  IADD3 R26, P0, R28, R8, RZ ;  /* 0x000000081c1a7210 */ /* 0x000fe20007f1e0ff */
[----:B------:R-:W-:-:S04]  /*06c0*/  IMAD.WIDE R34, R7, 0x4, R34 ;  /* 0x0000000407227825 */ /* 0x000fc800078e0222 */
[C---:B------:R-:W-:Y:S01]  /*06d0*/  IMAD.WIDE R32, R7.reuse, 0x4, R32 ;  /* 0x0000000407207825 */ /* 0x040fe200078e0220 */
[----:B------:R-:W4:Y:S03]  /*06e0*/  LDG.E.EL R23, desc[UR4][R34.64] ;  /* 0x0000000422177981 */ /* 0x000f26000c2e1900 */
[----:B------:R-:W-:Y:S01]  /*06f0*/  IMAD.WIDE R18, R7, 0x4, R18 ;  /* 0x0000000407127825 */ /* 0x000fe200078e0212 */
[----:B------:R-:W4:Y:S03]  /*0700*/  LDG.E.EL R20, desc[UR4][R32.64] ;  /* 0x0000000420147981 */ /* 0x000f26000c2e1900 */
[----:B------:R-:W-:Y:S02]  /*0710*/  IMAD.WIDE.U32 R12, R27, 0x4, R12 ;  /* 0x000000041b0c7825 */ /* 0x000fe400078e000c */
[----:B------:R-:W5:Y:S02]  /*0720*/  LDG.E.EL R18, desc[UR4][R18.64] ;  /* 0x0000000412127981 */ /* 0x000f64000c2e1900 */
[----:B------:R-:W-:-:S02]  /*0730*/  IMAD.X R27, R29, 0x1, R25, P0 ;  /* 0x000000011d1b7824 */ /* 0x000fc400000e0619 */
[----:B------:R-:W-:-:S04]  /*0740*/  IMAD.WIDE R30, R7, 0x4, R30 ;  /* 0x00000004071e7825 */ /* 0x000fc800078e021e */
[C---:B------:R-:W-:Y:S01]  /*0750*/  IMAD.WIDE R26, R7.reuse, 0x4, R26 ;  /* 0x00000004071a7825 */ /* 0x040fe200078e021a */
[----:B------:R-:W5:Y:S03]  /*0760*/  LDG.E.EL R9, desc[UR4][R30.64] ;  /* 0x000000041e097981 */ /* 0x000f66000c2e1900 */
[----:B------:R-:W-:Y:S01]  /*0770*/  IMAD.WIDE R14, R7, 0x4, R14 ;  /* 0x00000004070e7825 */ /* 0x000fe200078e020e */
[----:B------:R1:W5:Y:S05]  /*0780*/  LDG.E.EL R19, desc[UR4][R26.64] ;  /* 0x000000041a137981 */ /* 0x00036a000c2e1900 */
[----:B------:R-:W5:Y:S01]  /*0790*/  LDG.E.EL R15, desc[UR4][R14.64] ;  /* 0x000000040e0f7981 */ /* 0x000f62000c2e1900 */
[----:B-1----:R-:W-:-:S05]  /*07a0*/  IADD3 R26, P0, R28, R6, RZ ;  /* 0x000000061c1a7210 */ /* 0x002fca0007f1e0ff */
[----:B------:R-:W-:Y:S01]  /*07b0*/  IMAD.X R27, R29, 0x1, R0, P0 ;  /* 0x000000011d1b7824 */ /* 0x000fe200000e0600 */
[----:B------:R-:W-:Y:S01]  /*07c0*/  IADD3 R24, P0, R12, R8, RZ ;  /* 0x000000080c187210 */ /* 0x000fe20007f1e0ff */
[----:B------:R-:W1:Y:S01]  /*07d0*/  LDC.64 R28, c[0x0][0x248] ;  /* 0x00009200ff1c7b82 */ /* 0x000e620000000a00 */
[----:B------:R-:W-:Y:S01]  /*07e0*/  IADD3 R12, P1, R12, R6, RZ ;  /* 0x000000060c0c7210 */ /* 0x000fe20007f3e0ff */
[----:B------:R-:W-:-:S04]  /*07f0*/  IMAD.WIDE R26, R7, 0x4, R26 ;  /* 0x00000004071a7825 */ /* 0x000fc800078e021a */
[C---:B------:R-:W-:Y:S02]  /*0800*/  IMAD.X R25, R13.reuse, 0x1, R25, P0 ;  /* 0x000000010d197824 */ /* 0x040fe400000e0619 */
[----:B------:R-:W-:Y:S02]  /*0810*/  IMAD.X R13, R13, 0x1, R0, P1 ;  /* 0x000000010d0d7824 */ /* 0x000fe400008e0600 */
[----:B------:R-:W5:Y:S01]  /*0820*/  LDG.E.EL R0, desc[UR4][R26.64] ;  /* 0x000000041a007981 */ /* 0x000f62000c2e1900 */
[----:B------:R-:W-:-:S04]  /*0830*/  IMAD.WIDE R16, R7, 0x4, R16 ;  /* 0x0000000407107825 */ /* 0x000fc800078e0210 */
[C---:B------:R-:W-:Y:S02]  /*0840*/  IMAD.WIDE R24, R7.reuse, 0x4, R24 ;  /* 0x0000000407187825 */ /* 0x040fe400078e0218 */
[----:B------:R-:W5:Y:S02]  /*0850*/  LDG.E.EL R16, desc[UR4][R16.64] ;  /* 0x0000000410107981 */ /* 0x000f64000c2e1900 */
[----:B------:R-:W-:Y:S02]  /*0860*/  IMAD.WIDE R12, R7, 0x4, R12 ;  /* 0x00000004070c7825 */ /* 0x000fe400078e020c */
[----:B------:R-:W5:Y:S01]  /*0870*/  LDG.E.EL R24, desc[UR4][R24.64] ;  /* 0x0000000418187981 */ /* 0x000f62000c2e1900 */
[----:B------:R-:W1:Y:S03]  /*0880*/  LDC.64 R6, c[0x0][0x218] ;  /* 0x00008600ff067b82 */ /* 0x000e660000000a00 */
[----:B------:R-:W5:Y:S01]  /*0890*/  LDG.E.EL R13, desc[UR4][R12.64] ;  /* 0x000000040c0d7981 */ /* 0x000f62000c2e1900 */
[----:B-1----:R-:W-:-:S06]  /*08a0*/  IMAD.WIDE R28, R22, 0x4, R28 ;  /* 0x00000004161c7825 */ /* 0x002fcc00078e021c */
[----:B------:R-:W5:Y:S01]  /*08b0*/  LDG.E.EL R29, desc[UR4][R28.64] ;  /* 0x000000041c1d7981 */ /* 0x000f62000c2e1900 */
[----:B0-----:R-:W-:Y:S01]  /*08c0*/  IMAD.WIDE R6, R4, 0x4, R6 ;  /* 0x0000000404067825 */ /* 0x001fe200078e0206 */
[----:B---3--:R-:W-:Y:S02]  /*08d0*/  FSETP.NAN.AND P3, PT, R2, R2, PT ;  /* 0x000000020200720b */ /* 0x008fe40003f68000 */
[C---:B--2---:R-:W-:Y:S02]  /*08e0*/  FSETP.GT.AND P5, PT, R11.reuse, R5, PT ;  /* 0x000000050b00720b */ /* 0x044fe40003fa4000 */
[----:B------:R-:W-:Y:S02]  /*08f0*/  FSETP.NAN.AND P6, PT, R11, R11, PT ;  /* 0x0000000b0b00720b */ /* 0x000fe40003fc8000 */
[----:B----4-:R-:W-:Y:S02]  /*0900*/  FSETP.GT.AND P0, PT, R20, R23, PT ;  /* 0x000000171400720b */ /* 0x010fe40003f04000 */
[----:B-----5:R-:W-:-:S02]  /*0910*/  FSETP.GT.AND P2, PT, R18, R21, PT ;  /* 0x000000151200720b */ /* 0x020fc40003f44000 */
[----:B------:R-:W-:-:S05]  /*0920*/  FSETP.NAN.AND P1, PT, R20, R20, PT ;  /* 0x000000141400720b */ /* 0x000fca0003f28000 */
[----:B------:R-:W-:Y:S02]  /*0930*/  @!P5 SEL R11, R11, R5, P6 ;  /* 0x000000050b0bd207 */ /* 0x000fe40003000000 */
[----:B------:R-:W-:Y:S02]  /*0940*/  FSETP.NAN.AND P4, PT, R9, R9, PT ;  /* 0x000000090900720b */ /* 0x000fe40003f88000 */
[----:B------:R-:W-:Y:S02]  /*0950*/  FSETP.NAN.AND P5, PT, R18, R18, PT ;  /* 0x000000121200720b */ /* 0x000fe40003fa8000 */
[----:B------:R-:W-:Y:S02]  /*0960*/  @!P0 SEL R20, R20, R23, P1 ;  /* 0x0000001714148207 */ /* 0x000fe40000800000 */
[----:B------:R-:W-:Y:S02]  /*0970*/  FSETP.NAN.AND P0, PT, R19, R19, PT ;  /* 0x000000131300720b */ /* 0x000fe40003f08000 */
[----:B------:R-:W-:-:S02]  /*0980*/  FSETP.GT.AND P1, PT, R15, R10, PT ;  /* 0x0000000a0f00720b */ /* 0x000fc40003f24000 */
[----:B------:R-:W-:Y:S02]  /*0990*/  @!P2 SEL R18, R18, R21, P5 ;  /* 0x000000151212a207 */ /* 0x000fe40002800000 */
[----:B------:R-:W-:Y:S02]  /*09a0*/  FSETP.GEU.AND P2, PT, R20, R9, PT ;  /* 0x000000091400720b */ /* 0x000fe40003f4e000 */
[----:B------:R-:W-:Y:S02]  /*09b0*/  FSETP.GEU.AND P5, PT, R11, R2, PT ;  /* 0x000000020b00720b */ /* 0x000fe40003fae000 */
[----:B------:R-:W-:Y:S02]  /*09c0*/  @!P4 SEL R9, R9, R20, !P2 ;  /* 0x000000140909c207 */ /* 0x000fe40005000000 */
[----:B------:R-:W-:Y:S02]  /*09d0*/  FSETP.NAN.AND P4, PT, R15, R15, PT ;  /* 0x0000000f0f00720b */ /* 0x000fe40003f88000 */
[----:B------:R-:W-:-:S02]  /*09e0*/  @!P3 SEL R2, R2, R11, !P5 ;  /* 0x0000000b0202b207 */ /* 0x000fc40006800000 */
[----:B------:R-:W-:Y:S02]  /*09f0*/  FSETP.GEU.AND P5, PT, R18, R19, PT ;  /* 0x000000131200720b */ /* 0x000fe40003fae000 */
[----:B------:R-:W-:Y:S02]  /*0a00*/  FSETP.NAN.AND P3, PT, R3, R3, PT ;  /* 0x000000030300720b */ /* 0x000fe40003f68000 */
[----:B------:R-:W-:Y:S02]  /*0a10*/  FSETP.NAN.AND P2, PT, R0, R0, PT ;  /* 0x000000000000720b */ /* 0x000fe40003f48000 */
[----:B------:R-:W-:Y:S02]  /*0a20*/  @!P1 SEL R15, R15, R10, P4 ;  /* 0x0000000a0f0f9207 */ /* 0x000fe40002000000 */
[----:B------:R-:W-:Y:S01]  /*0a30*/  @!P0 SEL R19, R19, R18, !P5 ;  /* 0x0000001213138207 */ /* 0x000fe20006800000 */
[----:B------:R-:W0:Y:S01]  /*0a40*/  LDC.64 R10, c[0x0][0x210] ;  /* 0x00008400ff0a7b82 */ /* 0x000e220000000a00 */
[----:B------:R-:W-:-:S02]  /*0a50*/  FSETP.GEU.AND P5, PT, R15, R0, PT ;  /* 0x000000000f00720b */ /* 0x000fc40003fae000 */
[----:B------:R-:W-:Y:S02]  /*0a60*/  FSETP.NAN.AND P0, PT, R16, R16, PT ;  /* 0x000000101000720b */ /* 0x000fe40003f08000 */
[----:B------:R-:W-:Y:S02]  /*0a70*/  FSETP.NAN.AND P4, PT, R24, R24, PT ;  /* 0x000000181800720b */ /* 0x000fe40003f88000 */
[----:B------:R-:W-:Y:S02]  /*0a80*/  FSETP.NAN.AND P1, PT, R13, R13, PT ;  /* 0x0000000d0d00720b */ /* 0x000fe40003f28000 */
[----:B------:R-:W-:Y:S02]  /*0a90*/  FSETP.GEU.AND P6, PT, R2, R3, PT ;  /* 0x000000030200720b */ /* 0x000fe40003fce000 */
[----:B------:R-:W-:Y:S02]  /*0aa0*/  @!P2 SEL R0, R0, R15, !P5 ;  /* 0x0000000f0000a207 */ /* 0x000fe40006800000 */
[----:B------:R-:W-:-:S02]  /*0ab0*/  @!P3 SEL R3, R3, R2, !P6 ;  /* 0x000000020303b207 */ /* 0x000fc40007000000 */
[----:B------:R-:W-:Y:S02]  /*0ac0*/  FSETP.GEU.AND P3, PT, R9, R16, PT ;  /* 0x000000100900720b */ /* 0x000fe40003f6e000 */
[----:B------:R-:W-:Y:S02]  /*0ad0*/  FSETP.GEU.AND P2, PT, R19, R24, PT ;  /* 0x000000181300720b */ /* 0x000fe40003f4e000 */
[----:B------:R-:W-:Y:S02]  /*0ae0*/  FSETP.GEU.AND P5, PT, R0, R13, PT ;  /* 0x0000000d0000720b */ /* 0x000fe40003fae000 */
[----:B------:R-:W-:Y:S02]  /*0af0*/  @!P0 SEL R16, R16, R9, !P3 ;  /* 0x0000000910108207 */ /* 0x000fe40005800000 */
[----:B------:R-:W-:Y:S02]  /*0b00*/  @!P4 SEL R24, R24, R19, !P2 ;  /* 0x000000131818c207 */ /* 0x000fe40005000000 */
[----:B------:R-:W-:-:S03]  /*0b10*/  @!P1 SEL R13, R13, R0, !P5 ;  /* 0x000000000d0d9207 */ /* 0x000fc60006800000 */
[----:B------:R-:W-:Y:S02]  /*0b20*/  FADD R24, -R16, R24 ;  /* 0x0000001810187221 */ /* 0x000fe40000000100 */
[----:B------:R-:W-:Y:S02]  /*0b30*/  FADD R0, -R3, R13 ;  /* 0x0000000d03007221 */ /* 0x000fe40000000100 */
[C---:B------:R-:W-:Y:S02]  /*0b40*/  FFMA R5, R29.reuse, R24, R16 ;  /* 0x000000181d057223 */ /* 0x040fe40000000010 */
[----:B------:R-:W-:Y:S01]  /*0b50*/  FFMA R0, R29, R0, R3 ;  /* 0x000000001d007223 */ /* 0x000fe20000000003 */
[----:B0-----:R-:W-:-:S04]  /*0b60*/  IMAD.WIDE R10, R4, 0x4, R10 ;  /* 0x00000004040a7825 */ /* 0x001fc800078e020a */
[----:B------:R-:W-:Y:S01]  /*0b70*/  FADD R3, -R5, R0 ;  /* 0x0000000005037221 */ /* 0x000fe20000000100 */
[----:B------:R-:W-:Y:S04]  /*0b80*/  STG.E desc[UR4][R10.64], R5 ;  /* 0x000000050a007986 */ /* 0x000fe8000c101904 */
[----:B------:R-:W-:Y:S01]  /*0b90*/  STG.E desc[UR4][R6.64], R3 ;  /* 0x0000000306007986 */ /* 0x000fe2000c101904 */
[----:B------:R-:W-:Y:S05]  /*0ba0*/  EXIT ;  /* 0x000000000000794d */ /* 0x000fea0003800000 */
.L_x_0:
[----:B------:R-:W-:-:S00]  /*0bb0*/  BRA `(.L_x_0) ;  /* 0xfffffffc00fc7947 */ /* 0x000fc0000383ffff */
[----:B------:R-:W-:-:S00]  /*0bc0*/  NOP ;  /* 0x0000000000007918 */ /* 0x000fc00000000000 */
        /* <DEDUP_REMOVED lines=11> */
.L_x_1:


//--------------------- .nv.constant0.triton_poi_fused__unsafe_index_add_max_pool2d_with_indices_mul_sub_15 --------------------------
	.section	.nv.constant0.triton_poi_fused__unsafe_index_add_max_pool2d_with_indices_mul_sub_15,"a",@progbits
	.sectionflags	@""
	.align	4
.nv.constant0.triton_poi_fused__unsafe_index_add_max_pool2d_with_indices_mul_sub_15:
	.zero		596
